//
// Generated by NVIDIA NVVM Compiler
//
// Compiler Build ID: CL-36424714
// Cuda compilation tools, release 13.0, V13.0.88
// Based on NVVM 20.0.0
//

.version 9.0
.target sm_100
.address_size 64

	// .globl	_Z12gae_delta_v1PfS_S_fii

.visible .entry _Z12gae_delta_v1PfS_S_fii(
	.param .u64 .ptr .align 1 _Z12gae_delta_v1PfS_S_fii_param_0,
	.param .u64 .ptr .align 1 _Z12gae_delta_v1PfS_S_fii_param_1,
	.param .u64 .ptr .align 1 _Z12gae_delta_v1PfS_S_fii_param_2,
	.param .f32 _Z12gae_delta_v1PfS_S_fii_param_3,
	.param .u32 _Z12gae_delta_v1PfS_S_fii_param_4,
	.param .u32 _Z12gae_delta_v1PfS_S_fii_param_5
)
{
	.reg .pred 	%p<2>;
	.reg .b32 	%r<12>;
	.reg .b32 	%f<10>;
	.reg .b64 	%rd<12>;

	ld.param.u64 	%rd2, [_Z12gae_delta_v1PfS_S_fii_param_0];
	ld.param.u64 	%rd3, [_Z12gae_delta_v1PfS_S_fii_param_1];
	ld.param.u64 	%rd4, [_Z12gae_delta_v1PfS_S_fii_param_2];
	ld.param.f32 	%f4, [_Z12gae_delta_v1PfS_S_fii_param_3];
	ld.param.u32 	%r2, [_Z12gae_delta_v1PfS_S_fii_param_4];
	ld.param.u32 	%r3, [_Z12gae_delta_v1PfS_S_fii_param_5];
	cvta.to.global.u64 	%rd5, %rd4;
	cvta.to.global.u64 	%rd6, %rd3;
	mov.u32 	%r4, %ctaid.x;
	mov.u32 	%r5, %ntid.x;
	mov.u32 	%r6, %tid.x;
	mad.lo.s32 	%r7, %r4, %r5, %r6;
	mov.u32 	%r8, %ctaid.y;
	mov.u32 	%r9, %ntid.y;
	mov.u32 	%r10, %tid.y;
	mad.lo.s32 	%r11, %r8, %r9, %r10;
	mad.lo.s32 	%r1, %r3, %r11, %r7;
	mul.wide.s32 	%rd7, %r1, 4;
	add.s64 	%rd8, %rd6, %rd7;
	ld.global.f32 	%f1, [%rd8];
	setp.eq.s32 	%p1, %r1, %r2;
	add.s64 	%rd1, %rd5, %rd7;
	mov.f32 	%f9, 0f00000000;
	@%p1 bra 	$L__BB0_2;
	ld.global.f32 	%f9, [%rd1+4];
$L__BB0_2:
	cvta.to.global.u64 	%rd9, %rd2;
	ld.global.f32 	%f6, [%rd1];
	fma.rn.f32 	%f7, %f4, %f9, %f1;
	sub.f32 	%f8, %f7, %f6;
	add.s64 	%rd11, %rd9, %rd7;
	st.global.f32 	[%rd11], %f8;
	ret;

}


// ===== COMPILED SASS (sm_100) =====

	.target	sm_100

	.elftype	@"ET_EXEC"


//--------------------- .note.nv.tkinfo           --------------------------
	.section	.note.nv.tkinfo,"",@"SHT_NOTE"
	.sectionflags	@"SHF_NOTE_NV_TKINFO"
	.tkinfo
        /*0018*/ 	.word	0x00000002
        /*0030*/ 	.string	""
        /*0030*/ 	.string	"ptxas"
        /*0030*/ 	.string	"Cuda compilation tools, release 13.0, V13.0.88"
        /*0030*/ 	.string	"Build cuda_13.0.r13.0/compiler.36424714_0"
        /*0030*/ 	.string	"-arch sm_100 -m 64 "



//--------------------- .note.nv.cuinfo           --------------------------
	.section	.note.nv.cuinfo,"",@"SHT_NOTE"
	.sectionflags	@"SHF_NOTE_NV_CUINFO"
        /*0018*/ 	.short	0x0002
        /*001a*/ 	.short	0x0064
        /*001c*/ 	.short	0x0082
	.zero		2


//--------------------- .nv.info                  --------------------------
	.section	.nv.info,"",@"SHT_CUDA_INFO"
	.align	4


	//----- nvinfo : EIATTR_REGCOUNT
	.align		4
        /*0000*/ 	.byte	0x04, 0x2f
        /*0002*/ 	.short	(.L_1 - .L_0)
	.align		4
.L_0:
        /*0004*/ 	.word	index@(_Z12gae_delta_v1PfS_S_fii)
        /*0008*/ 	.word	0x0000000e


	//----- nvinfo : EIATTR_FRAME_SIZE
	.align		4
.L_1:
        /*000c*/ 	.byte	0x04, 0x11
        /*000e*/ 	.short	(.L_3 - .L_2)
	.align		4
.L_2:
        /*0010*/ 	.word	index@(_Z12gae_delta_v1PfS_S_fii)
        /*0014*/ 	.word	0x00000000


	//----- nvinfo : EIATTR_MIN_STACK_SIZE
	.align		4
.L_3:
        /*0018*/ 	.byte	0x04, 0x12
        /*001a*/ 	.short	(.L_5 - .L_4)
	.align		4
.L_4:
        /*001c*/ 	.word	index@(_Z12gae_delta_v1PfS_S_fii)
        /*0020*/ 	.word	0x00000000
.L_5:


//--------------------- .nv.compat                --------------------------
	.section	.nv.compat,"",@"SHT_CUDA_COMPAT_INFO"
	.align	4
        /*0000*/ 	.byte	0x02, 0x09, 0x00, 0x00, 0x02, 0x02, 0x01, 0x00, 0x02, 0x05, 0x05, 0x00, 0x03, 0x07, 0x01, 0x01
        /*0010*/ 	.byte	0x02, 0x03, 0x00, 0x00, 0x02, 0x06, 0x01, 0x00, 0x04, 0x0b, 0x08, 0x00, 0x09, 0x00, 0x00, 0x00
        /*0020*/ 	.byte	0x00, 0x00, 0x00, 0x00


//--------------------- .nv.info._Z12gae_delta_v1PfS_S_fii --------------------------
	.section	.nv.info._Z12gae_delta_v1PfS_S_fii,"",@"SHT_CUDA_INFO"
	.sectionflags	@""
	.align	4


	//----- nvinfo : EIATTR_CUDA_API_VERSION
	.align		4
        /*0000*/ 	.byte	0x04, 0x37
        /*0002*/ 	.short	(.L_7 - .L_6)
.L_6:
        /*0004*/ 	.word	0x00000082


	//----- nvinfo : EIATTR_KPARAM_INFO
	.align		4
.L_7:
        /*0008*/ 	.byte	0x04, 0x17
        /*000a*/ 	.short	(.L_9 - .L_8)
.L_8:
        /*000c*/ 	.word	0x00000000
        /*0010*/ 	.short	0x0005
        /*0012*/ 	.short	0x0020
        /*0014*/ 	.byte	0x00, 0xf0, 0x11, 0x00


	//----- nvinfo : EIATTR_KPARAM_INFO
	.align		4
.L_9:
        /*0018*/ 	.byte	0x04, 0x17
        /*001a*/ 	.short	(.L_11 - .L_10)
.L_10:
        /*001c*/ 	.word	0x00000000
        /*0020*/ 	.short	0x0004
        /*0022*/ 	.short	0x001c
        /*0024*/ 	.byte	0x00, 0xf0, 0x11, 0x00


	//----- nvinfo : EIATTR_KPARAM_INFO
	.align		4
.L_11:
        /*0028*/ 	.byte	0x04, 0x17
        /*002a*/ 	.short	(.L_13 - .L_12)
.L_12:
        /*002c*/ 	.word	0x00000000
        /*0030*/ 	.short	0x0003
        /*0032*/ 	.short	0x0018
        /*0034*/ 	.byte	0x00, 0xf0, 0x11, 0x00


	//----- nvinfo : EIATTR_KPARAM_INFO
	.align		4
.L_13:
        /*0038*/ 	.byte	0x04, 0x17
        /*003a*/ 	.short	(.L_15 - .L_14)
.L_14:
        /*003c*/ 	.word	0x00000000
        /*0040*/ 	.short	0x0002
        /*0042*/ 	.short	0x0010
        /*0044*/ 	.byte	0x00, 0xf5, 0x21, 0x00


	//----- nvinfo : EIATTR_KPARAM_INFO
	.align		4
.L_15:
        /*0048*/ 	.byte	0x04, 0x17
        /*004a*/ 	.short	(.L_17 - .L_16)
.L_16:
        /*004c*/ 	.word	0x00000000
        /*0050*/ 	.short	0x0001
        /*0052*/ 	.short	0x0008
        /*0054*/ 	.byte	0x00, 0xf5, 0x21, 0x00


	//----- nvinfo : EIATTR_KPARAM_INFO
	.align		4
.L_17:
        /*0058*/ 	.byte	0x04, 0x17
        /*005a*/ 	.short	(.L_19 - .L_18)
.L_18:
        /*005c*/ 	.word	0x00000000
        /*0060*/ 	.short	0x0000
        /*0062*/ 	.short	0x0000
        /*0064*/ 	.byte	0x00, 0xf5, 0x21, 0x00


	//----- nvinfo : EIATTR_SPARSE_MMA_MASK
	.align		4
.L_19:
        /*0068*/ 	.byte	0x03, 0x50
        /*006a*/ 	.short	0x0000


	//----- nvinfo : EIATTR_MAXREG_COUNT
	.align		4
        /*006c*/ 	.byte	0x03, 0x1b
        /*006e*/ 	.short	0x00ff


	//----- nvinfo : EIATTR_MERCURY_ISA_VERSION
	.align		4
        /*0070*/ 	.byte	0x03, 0x5f
        /*0072*/ 	.short	0x0101


	//----- nvinfo : EIATTR_VRC_CTA_INIT_COUNT
	.align		4
        /*0074*/ 	.byte	0x02, 0x4a
	.zero		1
	.zero		1


	//----- nvinfo : EIATTR_EXIT_INSTR_OFFSETS
	.align		4
        /*0078*/ 	.byte	0x04, 0x1c
        /*007a*/ 	.short	(.L_21 - .L_20)


	//   ....[0]....
.L_20:
        /*007c*/ 	.word	0x000001c0


	//----- nvinfo : EIATTR_CBANK_PARAM_SIZE
	.align		4
.L_21:
        /*0080*/ 	.byte	0x03, 0x19
        /*0082*/ 	.short	0x0024


	//----- nvinfo : EIATTR_PARAM_CBANK
	.align		4
        /*0084*/ 	.byte	0x04, 0x0a
        /*0086*/ 	.short	(.L_23 - .L_22)
	.align		4
.L_22:
        /*0088*/ 	.word	index@(.nv.constant0._Z12gae_delta_v1PfS_S_fii)
        /*008c*/ 	.short	0x0380
        /*008e*/ 	.short	0x0024


	//----- nvinfo : EIATTR_SW_WAR
	.align		4
.L_23:
        /*0090*/ 	.byte	0x04, 0x36
        /*0092*/ 	.short	(.L_25 - .L_24)
.L_24:
        /*0094*/ 	.word	0x00000008
.L_25:


//--------------------- .nv.callgraph             --------------------------
	.section	.nv.callgraph,"",@"SHT_CUDA_CALLGRAPH"
	.align	4
	.sectionentsize	8
	.align		4
        /*0000*/ 	.word	0x00000000
	.align		4
        /*0004*/ 	.word	0xffffffff
	.align		4
        /*0008*/ 	.word	0x00000000
	.align		4
        /*000c*/ 	.word	0xfffffffe
	.align		4
        /*0010*/ 	.word	0x00000000
	.align		4
        /*0014*/ 	.word	0xfffffffd
	.align		4
        /*0018*/ 	.word	0x00000000
	.align		4
        /*001c*/ 	.word	0xfffffffc


//--------------------- .text._Z12gae_delta_v1PfS_S_fii --------------------------
	.section	.text._Z12gae_delta_v1PfS_S_fii,"ax",@progbits
	.align	128
        .global         _Z12gae_delta_v1PfS_S_fii
        .type           _Z12gae_delta_v1PfS_S_fii,@function
        .size           _Z12gae_delta_v1PfS_S_fii,(.L_x_1 - _Z12gae_delta_v1PfS_S_fii)
        .other          _Z12gae_delta_v1PfS_S_fii,@"STO_CUDA_ENTRY STV_DEFAULT"
_Z12gae_delta_v1PfS_S_fii:
.text._Z12gae_delta_v1PfS_S_fii:
[----:B------:R-:W-:Y:S01]  /*0000*/  LDC R1, c[0x0][0x37c] ;  /* 0x0000df00ff017b82 */ /* 0x000fe20000000800 */
[----:B------:R-:W0:Y:S07]  /*0010*/  S2R R7, SR_TID.X ;  /* 0x0000000000077919 */ /* 0x000e2e0000002100 */
[----:B------:R-:W0:Y:S01]  /*0020*/  S2UR UR4, SR_CTAID.X ;  /* 0x00000000000479c3 */ /* 0x000e220000002500 */
[----:B------:R-:W1:Y:S01]  /*0030*/  LDCU UR6, c[0x0][0x3a0] ;  /* 0x00007400ff0677ac */ /* 0x000e620008000800 */
[----:B------:R-:W-:Y:S01]  /*0040*/  HFMA2 R11, -RZ, RZ, 0, 0 ;  /* 0x00000000ff0b7431 */ /* 0x000fe200000001ff */
[----:B------:R-:W2:Y:S01]  /*0050*/  S2R R9, SR_TID.Y ;  /* 0x0000000000097919 */ /* 0x000ea20000002200 */
[----:B------:R-:W3:Y:S04]  /*0060*/  LDCU UR7, c[0x0][0x39c] ;  /* 0x00007380ff0777ac */ /* 0x000ee80008000800 */
[----:B------:R-:W0:Y:S08]  /*0070*/  LDC R0, c[0x0][0x360] ;  /* 0x0000d800ff007b82 */ /* 0x000e300000000800 */
[----:B------:R-:W2:Y:S08]  /*0080*/  S2UR UR5, SR_CTAID.Y ;  /* 0x00000000000579c3 */ /* 0x000eb00000002600 */
[----:B------:R-:W2:Y:S08]  /*0090*/  LDC R6, c[0x0][0x364] ;  /* 0x0000d900ff067b82 */ /* 0x000eb00000000800 */
[----:B------:R-:W4:Y:S01]  /*00a0*/  LDC.64 R2, c[0x0][0x388] ;  /* 0x0000e200ff027b82 */ /* 0x000f220000000a00 */
[----:B0-----:R-:W-:-:S07]  /*00b0*/  IMAD R0, R0, UR4, R7 ;  /* 0x0000000400007c24 */ /* 0x001fce000f8e0207 */
[----:B------:R-:W0:Y:S01]  /*00c0*/  LDC.64 R4, c[0x0][0x390] ;  /* 0x0000e400ff047b82 */ /* 0x000e220000000a00 */
[----:B--2---:R-:W-:Y:S01]  /*00d0*/  IMAD R7, R6, UR5, R9 ;  /* 0x0000000506077c24 */ /* 0x004fe2000f8e0209 */
[----:B------:R-:W2:Y:S03]  /*00e0*/  LDCU.64 UR4, c[0x0][0x358] ;  /* 0x00006b00ff0477ac */ /* 0x000ea60008000a00 */
[----:B-1----:R-:W-:Y:S01]  /*00f0*/  IMAD R9, R7, UR6, R0 ;  /* 0x0000000607097c24 */ /* 0x002fe2000f8e0200 */
[----:B------:R-:W1:Y:S02]  /*0100*/  LDCU UR6, c[0x0][0x398] ;  /* 0x00007300ff0677ac */ /* 0x000e640008000800 */
[----:B------:R-:W5:Y:S01]  /*0110*/  LDC.64 R6, c[0x0][0x380] ;  /* 0x0000e000ff067b82 */ /* 0x000f620000000a00 */
[C---:B----4-:R-:W-:Y:S01]  /*0120*/  IMAD.WIDE R2, R9.reuse, 0x4, R2 ;  /* 0x0000000409027825 */ /* 0x050fe200078e0202 */
[----:B---3--:R-:W-:-:S03]  /*0130*/  ISETP.NE.AND P0, PT, R9, UR7, PT ;  /* 0x0000000709007c0c */ /* 0x008fc6000bf05270 */
[C---:B0-----:R-:W-:Y:S02]  /*0140*/  IMAD.WIDE R4, R9.reuse, 0x4, R4 ;  /* 0x0000000409047825 */ /* 0x041fe400078e0204 */
[----:B--2---:R-:W1:Y:S08]  /*0150*/  LDG.E R2, desc[UR4][R2.64] ;  /* 0x0000000402027981 */ /* 0x004e70000c1e1900 */
[----:B------:R-:W1:Y:S04]  /*0160*/  @P0 LDG.E R11, desc[UR4][R4.64+0x4] ;  /* 0x00000404040b0981 */ /* 0x000e68000c1e1900 */
[----:B------:R-:W2:Y:S01]  /*0170*/  LDG.E R0, desc[UR4][R4.64] ;  /* 0x0000000404007981 */ /* 0x000ea2000c1e1900 */
[----:B-----5:R-:W-:-:S04]  /*0180*/  IMAD.WIDE R6, R9, 0x4, R6 ;  /* 0x0000000409067825 */ /* 0x020fc800078e0206 */
[----:B-1----:R-:W-:-:S04]  /*0190*/  FFMA R11, R11, UR6, R2 ;  /* 0x000000060b0b7c23 */ /* 0x002fc80008000002 */
[----:B--2---:R-:W-:-:S05]  /*01a0*/  FADD R11, -R0, R11 ;  /* 0x0000000b000b7221 */ /* 0x004fca0000000100 */
[----:B------:R-:W-:Y:S01]  /*01b0*/  STG.E desc[UR4][R6.64], R11 ;  /* 0x0000000b06007986 */ /* 0x000fe2000c101904 */
[----:B------:R-:W-:Y:S05]  /*01c0*/  EXIT ;  /* 0x000000000000794d */ /* 0x000fea0003800000 */
.L_x_0:
[----:B------:R-:W-:-:S00]  /*01d0*/  BRA `(.L_x_0) ;  /* 0xfffffffc00fc7947 */ /* 0x000fc0000383ffff */
[----:B------:R-:W-:-:S00]  /*01e0*/  NOP ;  /* 0x0000000000007918 */ /* 0x000fc00000000000 */
        /* <DEDUP_REMOVED lines=9> */
.L_x_1:


//--------------------- .nv.shared.reserved.0     --------------------------
	.section	.nv.shared.reserved.0,"aw",@nobits
	.weak		__nv_reservedSMEM_offset_0_alias
	.size		__nv_reservedSMEM_offset_0_alias, 0, 64
	.other		__nv_reservedSMEM_offset_0_alias,@"STO_CUDA_RESERVED_SHARED STV_DEFAULT"
__nv_reservedSMEM_offset_0_alias:
	.zero		0
	.zero		64


//--------------------- .nv.constant0._Z12gae_delta_v1PfS_S_fii --------------------------
	.section	.nv.constant0._Z12gae_delta_v1PfS_S_fii,"a",@progbits
	.sectionflags	@""
	.align	4
.nv.constant0._Z12gae_delta_v1PfS_S_fii:
	.zero		932


//--------------------- SYMBOLS --------------------------

	.type		.nv.reservedSmem.offset0,@object
	.size		.nv.reservedSmem.offset0,0x4
